//
// Generated by NVIDIA NVVM Compiler
//
// Compiler Build ID: CL-36424714
// Cuda compilation tools, release 13.0, V13.0.88
// Based on NVVM 20.0.0
//

.version 9.0
.target sm_100
.address_size 64

	// .globl	_Z8timeStepP8particleiiiii

.visible .entry _Z8timeStepP8particleiiiii(
	.param .u64 .ptr .align 1 _Z8timeStepP8particleiiiii_param_0,
	.param .u32 _Z8timeStepP8particleiiiii_param_1,
	.param .u32 _Z8timeStepP8particleiiiii_param_2,
	.param .u32 _Z8timeStepP8particleiiiii_param_3,
	.param .u32 _Z8timeStepP8particleiiiii_param_4,
	.param .u32 _Z8timeStepP8particleiiiii_param_5
)
{
	.reg .pred 	%p<2>;
	.reg .b32 	%r<21>;
	.reg .b32 	%f<10>;
	.reg .b64 	%rd<5>;

	ld.param.u64 	%rd1, [_Z8timeStepP8particleiiiii_param_0];
	ld.param.u32 	%r2, [_Z8timeStepP8particleiiiii_param_1];
	ld.param.u32 	%r3, [_Z8timeStepP8particleiiiii_param_2];
	ld.param.u32 	%r4, [_Z8timeStepP8particleiiiii_param_3];
	ld.param.u32 	%r5, [_Z8timeStepP8particleiiiii_param_4];
	ld.param.u32 	%r6, [_Z8timeStepP8particleiiiii_param_5];
	mov.u32 	%r7, %tid.x;
	mov.u32 	%r8, %ctaid.x;
	mov.u32 	%r9, %ntid.x;
	mad.lo.s32 	%r10, %r8, %r9, %r7;
	add.s32 	%r11, %r10, %r4;
	mad.lo.s32 	%r12, %r6, %r5, %r6;
	min.s32 	%r14, %r3, %r12;
	setp.le.s32 	%p1, %r14, %r11;
	@%p1 bra 	$L__BB0_2;
	cvta.to.global.u64 	%rd2, %rd1;
	mad.lo.s32 	%r15, %r11, 3, %r2;
	rem.s32 	%r16, %r15, %r3;
	cvt.rn.f32.s32 	%f1, %r16;
	mul.wide.s32 	%rd3, %r11, 24;
	add.s64 	%rd4, %rd2, %rd3;
	st.global.f32 	[%rd4+12], %f1;
	add.s32 	%r17, %r15, %r11;
	rem.s32 	%r18, %r17, %r3;
	cvt.rn.f32.s32 	%f2, %r18;
	st.global.f32 	[%rd4+16], %f2;
	add.s32 	%r19, %r17, %r11;
	rem.s32 	%r20, %r19, %r3;
	cvt.rn.f32.s32 	%f3, %r20;
	st.global.f32 	[%rd4+20], %f3;
	ld.global.f32 	%f4, [%rd4];
	add.f32 	%f5, %f4, %f1;
	st.global.f32 	[%rd4], %f5;
	ld.global.f32 	%f6, [%rd4+4];
	add.f32 	%f7, %f6, %f2;
	st.global.f32 	[%rd4+4], %f7;
	ld.global.f32 	%f8, [%rd4+8];
	add.f32 	%f9, %f8, %f3;
	st.global.f32 	[%rd4+8], %f9;
$L__BB0_2:
	ret;

}


// ===== COMPILED SASS (sm_100) =====

	.target	sm_100

	.elftype	@"ET_EXEC"


//--------------------- .note.nv.tkinfo           --------------------------
	.section	.note.nv.tkinfo,"",@"SHT_NOTE"
	.sectionflags	@"SHF_NOTE_NV_TKINFO"
	.tkinfo
        /*0018*/ 	.word	0x00000002
        /*0030*/ 	.string	""
        /*0030*/ 	.string	"ptxas"
        /*0030*/ 	.string	"Cuda compilation tools, release 13.0, V13.0.88"
        /*0030*/ 	.string	"Build cuda_13.0.r13.0/compiler.36424714_0"
        /*0030*/ 	.string	"-arch sm_100 -m 64 "



//--------------------- .note.nv.cuinfo           --------------------------
	.section	.note.nv.cuinfo,"",@"SHT_NOTE"
	.sectionflags	@"SHF_NOTE_NV_CUINFO"
        /*0018*/ 	.short	0x0002
        /*001a*/ 	.short	0x0064
        /*001c*/ 	.short	0x0082
	.zero		2


//--------------------- .nv.info                  --------------------------
	.section	.nv.info,"",@"SHT_CUDA_INFO"
	.align	4


	//----- nvinfo : EIATTR_REGCOUNT
	.align		4
        /*0000*/ 	.byte	0x04, 0x2f
        /*0002*/ 	.short	(.L_1 - .L_0)
	.align		4
.L_0:
        /*0004*/ 	.word	index@(_Z8timeStepP8particleiiiii)
        /*0008*/ 	.word	0x00000015


	//----- nvinfo : EIATTR_FRAME_SIZE
	.align		4
.L_1:
        /*000c*/ 	.byte	0x04, 0x11
        /*000e*/ 	.short	(.L_3 - .L_2)
	.align		4
.L_2:
        /*0010*/ 	.word	index@(_Z8timeStepP8particleiiiii)
        /*0014*/ 	.word	0x00000000


	//----- nvinfo : EIATTR_MIN_STACK_SIZE
	.align		4
.L_3:
        /*0018*/ 	.byte	0x04, 0x12
        /*001a*/ 	.short	(.L_5 - .L_4)
	.align		4
.L_4:
        /*001c*/ 	.word	index@(_Z8timeStepP8particleiiiii)
        /*0020*/ 	.word	0x00000000
.L_5:


//--------------------- .nv.compat                --------------------------
	.section	.nv.compat,"",@"SHT_CUDA_COMPAT_INFO"
	.align	4
        /*0000*/ 	.byte	0x02, 0x09, 0x00, 0x00, 0x02, 0x02, 0x01, 0x00, 0x02, 0x05, 0x05, 0x00, 0x03, 0x07, 0x01, 0x01
        /*0010*/ 	.byte	0x02, 0x03, 0x00, 0x00, 0x02, 0x06, 0x01, 0x00, 0x04, 0x0b, 0x08, 0x00, 0x09, 0x00, 0x00, 0x00
        /*0020*/ 	.byte	0x00, 0x00, 0x00, 0x00


//--------------------- .nv.info._Z8timeStepP8particleiiiii --------------------------
	.section	.nv.info._Z8timeStepP8particleiiiii,"",@"SHT_CUDA_INFO"
	.sectionflags	@""
	.align	4


	//----- nvinfo : EIATTR_CUDA_API_VERSION
	.align		4
        /*0000*/ 	.byte	0x04, 0x37
        /*0002*/ 	.short	(.L_7 - .L_6)
.L_6:
        /*0004*/ 	.word	0x00000082


	//----- nvinfo : EIATTR_KPARAM_INFO
	.align		4
.L_7:
        /*0008*/ 	.byte	0x04, 0x17
        /*000a*/ 	.short	(.L_9 - .L_8)
.L_8:
        /*000c*/ 	.word	0x00000000
        /*0010*/ 	.short	0x0005
        /*0012*/ 	.short	0x0018
        /*0014*/ 	.byte	0x00, 0xf0, 0x11, 0x00


	//----- nvinfo : EIATTR_KPARAM_INFO
	.align		4
.L_9:
        /*0018*/ 	.byte	0x04, 0x17
        /*001a*/ 	.short	(.L_11 - .L_10)
.L_10:
        /*001c*/ 	.word	0x00000000
        /*0020*/ 	.short	0x0004
        /*0022*/ 	.short	0x0014
        /*0024*/ 	.byte	0x00, 0xf0, 0x11, 0x00


	//----- nvinfo : EIATTR_KPARAM_INFO
	.align		4
.L_11:
        /*0028*/ 	.byte	0x04, 0x17
        /*002a*/ 	.short	(.L_13 - .L_12)
.L_12:
        /*002c*/ 	.word	0x00000000
        /*0030*/ 	.short	0x0003
        /*0032*/ 	.short	0x0010
        /*0034*/ 	.byte	0x00, 0xf0, 0x11, 0x00


	//----- nvinfo : EIATTR_KPARAM_INFO
	.align		4
.L_13:
        /*0038*/ 	.byte	0x04, 0x17
        /*003a*/ 	.short	(.L_15 - .L_14)
.L_14:
        /*003c*/ 	.word	0x00000000
        /*0040*/ 	.short	0x0002
        /*0042*/ 	.short	0x000c
        /*0044*/ 	.byte	0x00, 0xf0, 0x11, 0x00


	//----- nvinfo : EIATTR_KPARAM_INFO
	.align		4
.L_15:
        /*0048*/ 	.byte	0x04, 0x17
        /*004a*/ 	.short	(.L_17 - .L_16)
.L_16:
        /*004c*/ 	.word	0x00000000
        /*0050*/ 	.short	0x0001
        /*0052*/ 	.short	0x0008
        /*0054*/ 	.byte	0x00, 0xf0, 0x11, 0x00


	//----- nvinfo : EIATTR_KPARAM_INFO
	.align		4
.L_17:
        /*0058*/ 	.byte	0x04, 0x17
        /*005a*/ 	.short	(.L_19 - .L_18)
.L_18:
        /*005c*/ 	.word	0x00000000
        /*0060*/ 	.short	0x0000
        /*0062*/ 	.short	0x0000
        /*0064*/ 	.byte	0x00, 0xf5, 0x21, 0x00


	//----- nvinfo : EIATTR_SPARSE_MMA_MASK
	.align		4
.L_19:
        /*0068*/ 	.byte	0x03, 0x50
        /*006a*/ 	.short	0x0000


	//----- nvinfo : EIATTR_MAXREG_COUNT
	.align		4
        /*006c*/ 	.byte	0x03, 0x1b
        /*006e*/ 	.short	0x00ff


	//----- nvinfo : EIATTR_MERCURY_ISA_VERSION
	.align		4
        /*0070*/ 	.byte	0x03, 0x5f
        /*0072*/ 	.short	0x0101


	//----- nvinfo : EIATTR_VRC_CTA_INIT_COUNT
	.align		4
        /*0074*/ 	.byte	0x02, 0x4a
	.zero		1
	.zero		1


	//----- nvinfo : EIATTR_EXIT_INSTR_OFFSETS
	.align		4
        /*0078*/ 	.byte	0x04, 0x1c
        /*007a*/ 	.short	(.L_21 - .L_20)


	//   ....[0]....
.L_20:
        /*007c*/ 	.word	0x000000c0


	//   ....[1]....
        /*0080*/ 	.word	0x000004f0


	//----- nvinfo : EIATTR_CBANK_PARAM_SIZE
	.align		4
.L_21:
        /*0084*/ 	.byte	0x03, 0x19
        /*0086*/ 	.short	0x001c


	//----- nvinfo : EIATTR_PARAM_CBANK
	.align		4
        /*0088*/ 	.byte	0x04, 0x0a
        /*008a*/ 	.short	(.L_23 - .L_22)
	.align		4
.L_22:
        /*008c*/ 	.word	index@(.nv.constant0._Z8timeStepP8particleiiiii)
        /*0090*/ 	.short	0x0380
        /*0092*/ 	.short	0x001c


	//----- nvinfo : EIATTR_SW_WAR
	.align		4
.L_23:
        /*0094*/ 	.byte	0x04, 0x36
        /*0096*/ 	.short	(.L_25 - .L_24)
.L_24:
        /*0098*/ 	.word	0x00000008
.L_25:


//--------------------- .nv.callgraph             --------------------------
	.section	.nv.callgraph,"",@"SHT_CUDA_CALLGRAPH"
	.align	4
	.sectionentsize	8
	.align		4
        /*0000*/ 	.word	0x00000000
	.align		4
        /*0004*/ 	.word	0xffffffff
	.align		4
        /*0008*/ 	.word	0x00000000
	.align		4
        /*000c*/ 	.word	0xfffffffe
	.align		4
        /*0010*/ 	.word	0x00000000
	.align		4
        /*0014*/ 	.word	0xfffffffd
	.align		4
        /*0018*/ 	.word	0x00000000
	.align		4
        /*001c*/ 	.word	0xfffffffc


//--------------------- .text._Z8timeStepP8particleiiiii --------------------------
	.section	.text._Z8timeStepP8particleiiiii,"ax",@progbits
	.align	128
        .global         _Z8timeStepP8particleiiiii
        .type           _Z8timeStepP8particleiiiii,@function
        .size           _Z8timeStepP8particleiiiii,(.L_x_1 - _Z8timeStepP8particleiiiii)
        .other          _Z8timeStepP8particleiiiii,@"STO_CUDA_ENTRY STV_DEFAULT"
_Z8timeStepP8particleiiiii:
.text._Z8timeStepP8particleiiiii:
[----:B------:R-:W-:Y:S01]  /*0000*/  LDC R1, c[0x0][0x37c] ;  /* 0x0000df00ff017b82 */ /* 0x000fe20000000800 */
[----:B------:R-:W0:Y:S07]  /*0010*/  S2R R0, SR_TID.X ;  /* 0x0000000000007919 */ /* 0x000e2e0000002100 */
[----:B------:R-:W0:Y:S01]  /*0020*/  S2UR UR5, SR_CTAID.X ;  /* 0x00000000000579c3 */ /* 0x000e220000002500 */
[----:B------:R-:W1:Y:S01]  /*0030*/  LDCU UR4, c[0x0][0x398] ;  /* 0x00007300ff0477ac */ /* 0x000e620008000800 */
[----:B------:R-:W1:Y:S06]  /*0040*/  LDCU.64 UR6, c[0x0][0x390] ;  /* 0x00007200ff0677ac */ /* 0x000e6c0008000a00 */
[----:B------:R-:W0:Y:S08]  /*0050*/  LDC R3, c[0x0][0x360] ;  /* 0x0000d800ff037b82 */ /* 0x000e300000000800 */
[----:B------:R-:W2:Y:S01]  /*0060*/  LDC R6, c[0x0][0x38c] ;  /* 0x0000e300ff067b82 */ /* 0x000ea20000000800 */
[----:B-1----:R-:W-:Y:S01]  /*0070*/  UIMAD UR4, UR4, UR7, UR4 ;  /* 0x00000007040472a4 */ /* 0x002fe2000f8e0204 */
[----:B0-----:R-:W-:-:S04]  /*0080*/  IMAD R0, R3, UR5, R0 ;  /* 0x0000000503007c24 */ /* 0x001fc8000f8e0200 */
[----:B------:R-:W-:Y:S01]  /*0090*/  VIADD R13, R0, UR6 ;  /* 0x00000006000d7c36 */ /* 0x000fe20008000000 */
[----:B--2---:R-:W-:-:S04]  /*00a0*/  VIMNMX R0, PT, PT, R6, UR4, PT ;  /* 0x0000000406007c48 */ /* 0x004fc8000bfe0100 */
[----:B------:R-:W-:-:S13]  /*00b0*/  ISETP.GT.AND P0, PT, R0, R13, PT ;  /* 0x0000000d0000720c */ /* 0x000fda0003f04270 */
[----:B------:R-:W-:Y:S05]  /*00c0*/  @!P0 EXIT ;  /* 0x000000000000894d */ /* 0x000fea0003800000 */
[----:B------:R-:W0:Y:S01]  /*00d0*/  LDC.64 R2, c[0x0][0x380] ;  /* 0x0000e000ff027b82 */ /* 0x000e220000000a00 */
[----:B------:R-:W1:Y:S01]  /*00e0*/  LDCU.64 UR4, c[0x0][0x358] ;  /* 0x00006b00ff0477ac */ /* 0x000e620008000a00 */
[----:B------:R-:W-:-:S06]  /*00f0*/  IABS R7, R6 ;  /* 0x0000000600077213 */ /* 0x000fcc0000000000 */
[----:B------:R-:W2:Y:S01]  /*0100*/  LDC R10, c[0x0][0x388] ;  /* 0x0000e200ff0a7b82 */ /* 0x000ea20000000800 */
[----:B0-----:R-:W-:-:S05]  /*0110*/  IMAD.WIDE R2, R13, 0x18, R2 ;  /* 0x000000180d027825 */ /* 0x001fca00078e0202 */
[----:B-1----:R-:W3:Y:S04]  /*0120*/  LDG.E R5, desc[UR4][R2.64] ;  /* 0x0000000402057981 */ /* 0x002ee8000c1e1900 */
[----:B------:R-:W4:Y:S04]  /*0130*/  LDG.E R4, desc[UR4][R2.64+0x4] ;  /* 0x0000040402047981 */ /* 0x000f28000c1e1900 */
[----:B------:R-:W5:Y:S01]  /*0140*/  LDG.E R0, desc[UR4][R2.64+0x8] ;  /* 0x0000080402007981 */ /* 0x000f62000c1e1900 */
[----:B------:R-:W0:Y:S01]  /*0150*/  I2F.RP R14, R7 ;  /* 0x00000007000e7306 */ /* 0x000e220000209400 */
[----:B--2---:R-:W-:-:S05]  /*0160*/  IMAD R10, R13, 0x3, R10 ;  /* 0x000000030d0a7824 */ /* 0x004fca00078e020a */
[----:B------:R-:W-:-:S04]  /*0170*/  IADD3 R11, PT, PT, R13, R10, RZ ;  /* 0x0000000a0d0b7210 */ /* 0x000fc80007ffe0ff */
[----:B------:R-:W-:Y:S01]  /*0180*/  IABS R15, R11 ;  /* 0x0000000b000f7213 */ /* 0x000fe20000000000 */
[----:B------:R-:W-:Y:S01]  /*0190*/  IMAD.IADD R12, R13, 0x1, R11 ;  /* 0x000000010d0c7824 */ /* 0x000fe200078e020b */
[----:B0-----:R-:W0:Y:S04]  /*01a0*/  MUFU.RCP R14, R14 ;  /* 0x0000000e000e7308 */ /* 0x001e280000001000 */
[----:B------:R-:W-:Y:S01]  /*01b0*/  IABS R17, R12 ;  /* 0x0000000c00117213 */ /* 0x000fe20000000000 */
[----:B0-----:R-:W-:Y:S01]  /*01c0*/  VIADD R8, R14, 0xffffffe ;  /* 0x0ffffffe0e087836 */ /* 0x001fe20000000000 */
[----:B------:R-:W-:-:S03]  /*01d0*/  IABS R14, R10 ;  /* 0x0000000a000e7213 */ /* 0x000fc60000000000 */
[----:B------:R0:W1:Y:S02]  /*01e0*/  F2I.FTZ.U32.TRUNC.NTZ R9, R8 ;  /* 0x0000000800097305 */ /* 0x000064000021f000 */
[----:B0-----:R-:W-:Y:S02]  /*01f0*/  IMAD.MOV.U32 R8, RZ, RZ, RZ ;  /* 0x000000ffff087224 */ /* 0x001fe400078e00ff */
[----:B-1----:R-:W-:-:S04]  /*0200*/  IMAD.MOV R16, RZ, RZ, -R9 ;  /* 0x000000ffff107224 */ /* 0x002fc800078e0a09 */
[----:B------:R-:W-:-:S04]  /*0210*/  IMAD R13, R16, R7, RZ ;  /* 0x00000007100d7224 */ /* 0x000fc800078e02ff */
[----:B------:R-:W-:-:S06]  /*0220*/  IMAD.HI.U32 R8, R9, R13, R8 ;  /* 0x0000000d09087227 */ /* 0x000fcc00078e0008 */
[----:B------:R-:W-:-:S04]  /*0230*/  IMAD.HI.U32 R9, R8, R14, RZ ;  /* 0x0000000e08097227 */ /* 0x000fc800078e00ff */
[----:B------:R-:W-:Y:S01]  /*0240*/  IMAD.HI.U32 R13, R8, R15, RZ ;  /* 0x0000000f080d7227 */ /* 0x000fe200078e00ff */
[----:B------:R-:W-:-:S03]  /*0250*/  IADD3 R9, PT, PT, -R9, RZ, RZ ;  /* 0x000000ff09097210 */ /* 0x000fc60007ffe1ff */
[----:B------:R-:W-:-:S04]  /*0260*/  IMAD.HI.U32 R8, R8, R17, RZ ;  /* 0x0000001108087227 */ /* 0x000fc800078e00ff */
[----:B------:R-:W-:Y:S02]  /*0270*/  IMAD.MOV R16, RZ, RZ, -R13 ;  /* 0x000000ffff107224 */ /* 0x000fe400078e0a0d */
[----:B------:R-:W-:Y:S02]  /*0280*/  IMAD.MOV R18, RZ, RZ, -R8 ;  /* 0x000000ffff127224 */ /* 0x000fe400078e0a08 */
[C---:B------:R-:W-:Y:S02]  /*0290*/  IMAD R8, R7.reuse, R9, R14 ;  /* 0x0000000907087224 */ /* 0x040fe400078e020e */
[C---:B------:R-:W-:Y:S02]  /*02a0*/  IMAD R14, R7.reuse, R16, R15 ;  /* 0x00000010070e7224 */ /* 0x040fe400078e020f */
[C---:B------:R-:W-:Y:S01]  /*02b0*/  IMAD R16, R7.reuse, R18, R17 ;  /* 0x0000001207107224 */ /* 0x040fe200078e0211 */
[C---:B------:R-:W-:Y:S02]  /*02c0*/  ISETP.GT.U32.AND P0, PT, R7.reuse, R8, PT ;  /* 0x000000080700720c */ /* 0x040fe40003f04070 */
[----:B------:R-:W-:-:S02]  /*02d0*/  ISETP.GT.U32.AND P1, PT, R7, R14, PT ;  /* 0x0000000e0700720c */ /* 0x000fc40003f24070 */
[----:B------:R-:W-:-:S09]  /*02e0*/  ISETP.GT.U32.AND P2, PT, R7, R16, PT ;  /* 0x000000100700720c */ /* 0x000fd20003f44070 */
[----:B------:R-:W-:Y:S02]  /*02f0*/  @!P0 IADD3 R8, PT, PT, R8, -R7, RZ ;  /* 0x8000000708088210 */ /* 0x000fe40007ffe0ff */
[--C-:B------:R-:W-:Y:S01]  /*0300*/  @!P1 IMAD.IADD R14, R14, 0x1, -R7.reuse ;  /* 0x000000010e0e9824 */ /* 0x100fe200078e0a07 */
[----:B------:R-:W-:Y:S01]  /*0310*/  ISETP.GE.AND P1, PT, R11, RZ, PT ;  /* 0x000000ff0b00720c */ /* 0x000fe20003f26270 */
[----:B------:R-:W-:Y:S01]  /*0320*/  @!P2 IMAD.IADD R16, R16, 0x1, -R7 ;  /* 0x000000011010a824 */ /* 0x000fe200078e0a07 */
[C---:B------:R-:W-:Y:S02]  /*0330*/  ISETP.GT.U32.AND P3, PT, R7.reuse, R8, PT ;  /* 0x000000080700720c */ /* 0x040fe40003f64070 */
[C---:B------:R-:W-:Y:S02]  /*0340*/  ISETP.GT.U32.AND P4, PT, R7.reuse, R14, PT ;  /* 0x0000000e0700720c */ /* 0x040fe40003f84070 */
[----:B------:R-:W-:Y:S02]  /*0350*/  ISETP.GT.U32.AND P5, PT, R7, R16, PT ;  /* 0x000000100700720c */ /* 0x000fe40003fa4070 */
[----:B------:R-:W-:-:S02]  /*0360*/  ISETP.GE.AND P0, PT, R10, RZ, PT ;  /* 0x000000ff0a00720c */ /* 0x000fc40003f06270 */
[----:B------:R-:W-:-:S05]  /*0370*/  ISETP.GE.AND P2, PT, R12, RZ, PT ;  /* 0x000000ff0c00720c */ /* 0x000fca0003f46270 */
[----:B------:R-:W-:Y:S02]  /*0380*/  @!P3 IADD3 R8, PT, PT, R8, -R7, RZ ;  /* 0x800000070808b210 */ /* 0x000fe40007ffe0ff */
[--C-:B------:R-:W-:Y:S01]  /*0390*/  @!P4 IMAD.IADD R14, R14, 0x1, -R7.reuse ;  /* 0x000000010e0ec824 */ /* 0x100fe200078e0a07 */
[----:B------:R-:W-:Y:S01]  /*03a0*/  ISETP.NE.AND P3, PT, R6, RZ, PT ;  /* 0x000000ff0600720c */ /* 0x000fe20003f65270 */
[----:B------:R-:W-:Y:S01]  /*03b0*/  @!P5 IMAD.IADD R16, R16, 0x1, -R7 ;  /* 0x000000011010d824 */ /* 0x000fe200078e0a07 */
[----:B------:R-:W-:Y:S01]  /*03c0*/  LOP3.LUT R7, RZ, R6, RZ, 0x33, !PT ;  /* 0x00000006ff077212 */ /* 0x000fe200078e33ff */
[----:B------:R-:W-:Y:S01]  /*03d0*/  @!P1 IMAD.MOV R14, RZ, RZ, -R14 ;  /* 0x000000ffff0e9224 */ /* 0x000fe200078e0a0e */
[----:B------:R-:W-:Y:S02]  /*03e0*/  @!P0 IADD3 R8, PT, PT, -R8, RZ, RZ ;  /* 0x000000ff08088210 */ /* 0x000fe40007ffe1ff */
[----:B------:R-:W-:Y:S02]  /*03f0*/  @!P2 IADD3 R16, PT, PT, -R16, RZ, RZ ;  /* 0x000000ff1010a210 */ /* 0x000fe40007ffe1ff */
[----:B------:R-:W-:-:S02]  /*0400*/  SEL R8, R7, R8, !P3 ;  /* 0x0000000807087207 */ /* 0x000fc40005800000 */
[C---:B------:R-:W-:Y:S02]  /*0410*/  SEL R14, R7.reuse, R14, !P3 ;  /* 0x0000000e070e7207 */ /* 0x040fe40005800000 */
[----:B------:R-:W-:Y:S02]  /*0420*/  SEL R7, R7, R16, !P3 ;  /* 0x0000001007077207 */ /* 0x000fe40005800000 */
[----:B------:R-:W-:Y:S02]  /*0430*/  I2FP.F32.S32 R8, R8 ;  /* 0x0000000800087245 */ /* 0x000fe40000201400 */
[----:B------:R-:W-:Y:S02]  /*0440*/  I2FP.F32.S32 R13, R14 ;  /* 0x0000000e000d7245 */ /* 0x000fe40000201400 */
[----:B------:R-:W-:Y:S01]  /*0450*/  I2FP.F32.S32 R7, R7 ;  /* 0x0000000700077245 */ /* 0x000fe20000201400 */
[----:B------:R-:W-:Y:S04]  /*0460*/  STG.E desc[UR4][R2.64+0xc], R8 ;  /* 0x00000c0802007986 */ /* 0x000fe8000c101904 */
[----:B------:R-:W-:Y:S04]  /*0470*/  STG.E desc[UR4][R2.64+0x10], R13 ;  /* 0x0000100d02007986 */ /* 0x000fe8000c101904 */
[----:B------:R-:W-:Y:S01]  /*0480*/  STG.E desc[UR4][R2.64+0x14], R7 ;  /* 0x0000140702007986 */ /* 0x000fe2000c101904 */
[----:B---3--:R-:W-:Y:S01]  /*0490*/  FADD R5, R8, R5 ;  /* 0x0000000508057221 */ /* 0x008fe20000000000 */
[----:B----4-:R-:W-:-:S04]  /*04a0*/  FADD R9, R13, R4 ;  /* 0x000000040d097221 */ /* 0x010fc80000000000 */
[----:B------:R-:W-:Y:S01]  /*04b0*/  STG.E desc[UR4][R2.64], R5 ;  /* 0x0000000502007986 */ /* 0x000fe2000c101904 */
[----:B-----5:R-:W-:-:S03]  /*04c0*/  FADD R11, R7, R0 ;  /* 0x00000000070b7221 */ /* 0x020fc60000000000 */
[----:B------:R-:W-:Y:S04]  /*04d0*/  STG.E desc[UR4][R2.64+0x4], R9 ;  /* 0x0000040902007986 */ /* 0x000fe8000c101904 */
[----:B------:R-:W-:Y:S01]  /*04e0*/  STG.E desc[UR4][R2.64+0x8], R11 ;  /* 0x0000080b02007986 */ /* 0x000fe2000c101904 */
[----:B------:R-:W-:Y:S05]  /*04f0*/  EXIT ;  /* 0x000000000000794d */ /* 0x000fea0003800000 */
.L_x_0:
[----:B------:R-:W-:-:S00]  /*0500*/  BRA `(.L_x_0) ;  /* 0xfffffffc00fc7947 */ /* 0x000fc0000383ffff */
[----:B------:R-:W-:-:S00]  /*0510*/  NOP ;  /* 0x0000000000007918 */ /* 0x000fc00000000000 */
        /* <DEDUP_REMOVED lines=14> */
.L_x_1:


//--------------------- .nv.shared.reserved.0     --------------------------
	.section	.nv.shared.reserved.0,"aw",@nobits
	.weak		__nv_reservedSMEM_offset_0_alias
	.size		__nv_reservedSMEM_offset_0_alias, 0, 64
	.other		__nv_reservedSMEM_offset_0_alias,@"STO_CUDA_RESERVED_SHARED STV_DEFAULT"
__nv_reservedSMEM_offset_0_alias:
	.zero		0
	.zero		64


//--------------------- .nv.constant0._Z8timeStepP8particleiiiii --------------------------
	.section	.nv.constant0._Z8timeStepP8particleiiiii,"a",@progbits
	.sectionflags	@""
	.align	4
.nv.constant0._Z8timeStepP8particleiiiii:
	.zero		924


//--------------------- SYMBOLS --------------------------

	.type		.nv.reservedSmem.offset0,@object
	.size		.nv.reservedSmem.offset0,0x4
